	.headerflags	@"EF_CUDA_TEXMODE_UNIFIED EF_CUDA_64BIT_ADDRESS EF_CUDA_ACCELERATORS EF_CUDA_SM90 EF_CUDA_VIRTUAL_SM(EF_CUDA_SM90)"
	.elftype	@"ET_EXEC"


//--------------------- .nv.info                  --------------------------
	.section	.nv.info,"",@"SHT_CUDA_INFO"
	.align	4


	//----- nvinfo : EIATTR_REGCOUNT
	.align		4
        /*0000*/ 	.byte	0x04, 0x2f
        /*0002*/ 	.short	(.L_3 - .L_2)
	.align		4
.L_2:
        /*0004*/ 	.word	index@(triton_poi_fused__native_batch_norm_legit_no_training_add_relu_21)
        /*0008*/ 	.word	0x00000018


	//----- nvinfo : EIATTR_MIN_STACK_SIZE
	.align		4
.L_3:
        /*000c*/ 	.byte	0x04, 0x12
        /*000e*/ 	.short	(.L_5 - .L_4)
	.align		4
.L_4:
        /*0010*/ 	.word	index@(triton_poi_fused__native_batch_norm_legit_no_training_add_relu_21)
        /*0014*/ 	.word	0x00000000


	//----- nvinfo : EIATTR_FRAME_SIZE
	.align		4
.L_5:
        /*0018*/ 	.byte	0x04, 0x11
        /*001a*/ 	.short	(.L_7 - .L_6)
	.align		4
.L_6:
        /*001c*/ 	.word	index@(triton_poi_fused__native_batch_norm_legit_no_training_add_relu_21)
        /*0020*/ 	.word	0x00000000


	//----- nvinfo : EIATTR_MIN_STACK_SIZE
	.align		4
.L_7:
        /*0024*/ 	.byte	0x04, 0x12
        /*0026*/ 	.short	(.L_9 - .L_8)
	.align		4
.L_8:
        /*0028*/ 	.word	index@(triton_poi_fused__native_batch_norm_legit_no_training_add_relu_21)
        /*002c*/ 	.word	0x00000000
.L_9:


//--------------------- .nv.info.triton_poi_fused__native_batch_norm_legit_no_training_add_relu_21 --------------------------
	.section	.nv.info.triton_poi_fused__native_batch_norm_legit_no_training_add_relu_21,"",@"SHT_CUDA_INFO"
	.sectionflags	@""
	.align	4


	//----- nvinfo : EIATTR_CUDA_API_VERSION
	.align		4
        /*0000*/ 	.byte	0x04, 0x37
        /*0002*/ 	.short	(.L_11 - .L_10)
.L_10:
        /*0004*/ 	.word	0x0000007c


	//----- nvinfo : EIATTR_KPARAM_INFO
	.align		4
.L_11:
        /*0008*/ 	.byte	0x04, 0x17
        /*000a*/ 	.short	(.L_13 - .L_12)
.L_12:
        /*000c*/ 	.word	0x00000000
        /*0010*/ 	.short	0x0009
        /*0012*/ 	.short	0x0048
        /*0014*/ 	.byte	0x00, 0xf0, 0x11, 0x00


	//----- nvinfo : EIATTR_KPARAM_INFO
	.align		4
.L_13:
        /*0018*/ 	.byte	0x04, 0x17
        /*001a*/ 	.short	(.L_15 - .L_14)
.L_14:
        /*001c*/ 	.word	0x00000000
        /*0020*/ 	.short	0x0008
        /*0022*/ 	.short	0x0040
        /*0024*/ 	.byte	0x00, 0xf4, 0x21, 0x00


	//----- nvinfo : EIATTR_KPARAM_INFO
	.align		4
.L_15:
        /*0028*/ 	.byte	0x04, 0x17
        /*002a*/ 	.short	(.L_17 - .L_16)
.L_16:
        /*002c*/ 	.word	0x00000000
        /*0030*/ 	.short	0x0007
        /*0032*/ 	.short	0x0038
        /*0034*/ 	.byte	0x00, 0xf4, 0x21, 0x00


	//----- nvinfo : EIATTR_KPARAM_INFO
	.align		4
.L_17:
        /*0038*/ 	.byte	0x04, 0x17
        /*003a*/ 	.short	(.L_19 - .L_18)
.L_18:
        /*003c*/ 	.word	0x00000000
        /*0040*/ 	.short	0x0006
        /*0042*/ 	.short	0x0030
        /*0044*/ 	.byte	0x00, 0xf4, 0x21, 0x00


	//----- nvinfo : EIATTR_KPARAM_INFO
	.align		4
.L_19:
        /*0048*/ 	.byte	0x04, 0x17
        /*004a*/ 	.short	(.L_21 - .L_20)
.L_20:
        /*004c*/ 	.word	0x00000000
        /*0050*/ 	.short	0x0005
        /*0052*/ 	.short	0x0028
        /*0054*/ 	.byte	0x00, 0xf4, 0x21, 0x00


	//----- nvinfo : EIATTR_KPARAM_INFO
	.align		4
.L_21:
        /*0058*/ 	.byte	0x04, 0x17
        /*005a*/ 	.short	(.L_23 - .L_22)
.L_22:
        /*005c*/ 	.word	0x00000000
        /*0060*/ 	.short	0x0004
        /*0062*/ 	.short	0x0020
        /*0064*/ 	.byte	0x00, 0xf4, 0x21, 0x00


	//----- nvinfo : EIATTR_KPARAM_INFO
	.align		4
.L_23:
        /*0068*/ 	.byte	0x04, 0x17
        /*006a*/ 	.short	(.L_25 - .L_24)
.L_24:
        /*006c*/ 	.word	0x00000000
        /*0070*/ 	.short	0x0003
        /*0072*/ 	.short	0x0018
        /*0074*/ 	.byte	0x00, 0xf4, 0x21, 0x00


	//----- nvinfo : EIATTR_KPARAM_INFO
	.align		4
.L_25:
        /*0078*/ 	.byte	0x04, 0x17
        /*007a*/ 	.short	(.L_27 - .L_26)
.L_26:
        /*007c*/ 	.word	0x00000000
        /*0080*/ 	.short	0x0002
        /*0082*/ 	.short	0x0010
        /*0084*/ 	.byte	0x00, 0xf4, 0x21, 0x00


	//----- nvinfo : EIATTR_KPARAM_INFO
	.align		4
.L_27:
        /*0088*/ 	.byte	0x04, 0x17
        /*008a*/ 	.short	(.L_29 - .L_28)
.L_28:
        /*008c*/ 	.word	0x00000000
        /*0090*/ 	.short	0x0001
        /*0092*/ 	.short	0x0008
        /*0094*/ 	.byte	0x00, 0xf4, 0x21, 0x00


	//----- nvinfo : EIATTR_KPARAM_INFO
	.align		4
.L_29:
        /*0098*/ 	.byte	0x04, 0x17
        /*009a*/ 	.short	(.L_31 - .L_30)
.L_30:
        /*009c*/ 	.word	0x00000000
        /*00a0*/ 	.short	0x0000
        /*00a2*/ 	.short	0x0000
        /*00a4*/ 	.byte	0x00, 0xf4, 0x21, 0x00


	//----- nvinfo : EIATTR_SPARSE_MMA_MASK
	.align		4
.L_31:
        /*00a8*/ 	.byte	0x03, 0x50
        /*00aa*/ 	.short	0x0000


	//----- nvinfo : EIATTR_MAXREG_COUNT
	.align		4
        /*00ac*/ 	.byte	0x03, 0x1b
        /*00ae*/ 	.short	0x00ff


	//----- nvinfo : EIATTR_EXIT_INSTR_OFFSETS
	.align		4
        /*00b0*/ 	.byte	0x04, 0x1c
        /*00b2*/ 	.short	(.L_33 - .L_32)


	//   ....[0]....
.L_32:
        /*00b4*/ 	.word	0x000004c0


	//----- nvinfo : EIATTR_REQNTID
	.align		4
.L_33:
        /*00b8*/ 	.byte	0x04, 0x10
        /*00ba*/ 	.short	(.L_35 - .L_34)
.L_34:
        /*00bc*/ 	.word	0x00000080
        /*00c0*/ 	.word	0x00000001
        /*00c4*/ 	.word	0x00000001


	//----- nvinfo : EIATTR_CBANK_PARAM_SIZE
	.align		4
.L_35:
        /*00c8*/ 	.byte	0x03, 0x19
        /*00ca*/ 	.short	0x004c


	//----- nvinfo : EIATTR_PARAM_CBANK
	.align		4
        /*00cc*/ 	.byte	0x04, 0x0a
        /*00ce*/ 	.short	(.L_37 - .L_36)
	.align		4
.L_36:
        /*00d0*/ 	.word	index@(.nv.constant0.triton_poi_fused__native_batch_norm_legit_no_training_add_relu_21)
        /*00d4*/ 	.short	0x0210
        /*00d6*/ 	.short	0x004c


	//----- nvinfo : EIATTR_SW_WAR
	.align		4
.L_37:
        /*00d8*/ 	.byte	0x04, 0x36
        /*00da*/ 	.short	(.L_39 - .L_38)
.L_38:
        /*00dc*/ 	.word	0x00000008
.L_39:


//--------------------- .nv.callgraph             --------------------------
	.section	.nv.callgraph,"",@"SHT_CUDA_CALLGRAPH"
	.align	4
	.sectionentsize	8
	.align		4
        /*0000*/ 	.word	0x00000000
	.align		4
        /*0004*/ 	.word	0xffffffff
	.align		4
        /*0008*/ 	.word	0x00000000
	.align		4
        /*000c*/ 	.word	0xfffffffe
	.align		4
        /*0010*/ 	.word	0x00000000
	.align		4
        /*0014*/ 	.word	0xfffffffd
	.align		4
        /*0018*/ 	.word	0x00000000
	.align		4
        /*001c*/ 	.word	0xfffffffc


//--------------------- .nv.constant4             --------------------------
	.section	.nv.constant4,"a",@progbits
	.align	8
	.align		8
.nv.constant4:
        /*0000*/ 	.dword	_$_str
	.align		8
        /*0008*/ 	.dword	_$_str_$_2


//--------------------- .text.triton_poi_fused__native_batch_norm_legit_no_training_add_relu_21 --------------------------
	.section	.text.triton_poi_fused__native_batch_norm_legit_no_training_add_relu_21,"ax",@progbits
	.align	128
        .global         triton_poi_fused__native_batch_norm_legit_no_training_add_relu_21
        .type           triton_poi_fused__native_batch_norm_legit_no_training_add_relu_21,@function
        .size           triton_poi_fused__native_batch_norm_legit_no_training_add_relu_21,(.L_x_1 - triton_poi_fused__native_batch_norm_legit_no_training_add_relu_21)
        .other          triton_poi_fused__native_batch_norm_legit_no_training_add_relu_21,@"STO_CUDA_ENTRY STV_DEFAULT"
triton_poi_fused__native_batch_norm_legit_no_training_add_relu_21:
.text.triton_poi_fused__native_batch_norm_legit_no_training_add_relu_21:
[----:B------:R-:W-:Y:S01]  /*0000*/  LDC R1, c[0x0][0x28] ;  /* 0x00000a00ff017b82 */ /* 0x000fe20000000800 */
[----:B------:R-:W1:Y:S07]  /*0010*/  S2R R0, SR_TID.X ;  /* 0x0000000000007919 */ /* 0x000e6e0000002100 */
[----:B------:R-:W2:Y:S01]  /*0020*/  LDC.64 R8, c[0x0][0x238] ;  /* 0x00008e00ff087b82 */ /* 0x000ea20000000a00 */
[----:B------:R-:W-:Y:S01]  /*0030*/  ULDC.64 UR4, c[0x0][0x208] ;  /* 0x0000820000047ab9 */ /* 0x000fe20000000a00 */
[----:B------:R-:W3:Y:S06]  /*0040*/  S2R R5, SR_CTAID.X ;  /* 0x0000000000057919 */ /* 0x000eec0000002500 */
[----:B------:R-:W4:Y:S08]  /*0050*/  LDC.64 R6, c[0x0][0x228] ;  /* 0x00008a00ff067b82 */ /* 0x000f300000000a00 */
[----:B------:R-:W5:Y:S08]  /*0060*/  LDC.64 R18, c[0x0][0x210] ;  /* 0x00008400ff127b82 */ /* 0x000f700000000a00 */
[----:B------:R-:W5:Y:S01]  /*0070*/  LDC.64 R16, c[0x0][0x230] ;  /* 0x00008c00ff107b82 */ /* 0x000f620000000a00 */
[----:B-1----:R-:W-:-:S07]  /*0080*/  SHF.L.U32 R0, R0, 0x1, RZ ;  /* 0x0000000100007819 */ /* 0x002fce00000006ff */
[----:B------:R-:W1:Y:S01]  /*0090*/  LDC.64 R10, c[0x0][0x240] ;  /* 0x00009000ff0a7b82 */ /* 0x000e620000000a00 */
[----:B---3--:R-:W-:Y:S02]  /*00a0*/  SHF.R.S32.HI R3, RZ, 0x17, R5 ;  /* 0x00000017ff037819 */ /* 0x008fe40000011405 */
[----:B------:R-:W-:Y:S02]  /*00b0*/  LOP3.LUT R0, R0, 0xfe, RZ, 0xc0, !PT ;  /* 0x000000fe00007812 */ /* 0x000fe400078ec0ff */
[----:B------:R-:W-:-:S03]  /*00c0*/  SGXT R3, R3, 0x1 ;  /* 0x000000010303781a */ /* 0x000fc60000000200 */
[----:B------:R-:W3:Y:S01]  /*00d0*/  LDC.64 R12, c[0x0][0x248] ;  /* 0x00009200ff0c7b82 */ /* 0x000ee20000000a00 */
[----:B------:R-:W-:-:S04]  /*00e0*/  LEA R0, R5, R0, 0x8 ;  /* 0x0000000005007211 */ /* 0x000fc800078e40ff */
[----:B------:R-:W-:-:S03]  /*00f0*/  LEA.HI R3, R3, R0, RZ, 0x6 ;  /* 0x0000000003037211 */ /* 0x000fc600078f30ff */
[----:B------:R-:W1:Y:S01]  /*0100*/  LDC.64 R4, c[0x0][0x220] ;  /* 0x00008800ff047b82 */ /* 0x000e620000000a00 */
[----:B------:R-:W-:-:S04]  /*0110*/  LOP3.LUT R3, R3, 0xffffffc0, RZ, 0xc0, !PT ;  /* 0xffffffc003037812 */ /* 0x000fc800078ec0ff */
[----:B------:R-:W-:-:S03]  /*0120*/  IADD3 R15, R0, -R3, RZ ;  /* 0x80000003000f7210 */ /* 0x000fc60007ffe0ff */
[----:B------:R-:W3:Y:S02]  /*0130*/  LDC.64 R2, c[0x0][0x218] ;  /* 0x00008600ff027b82 */ /* 0x000ee40000000a00 */
[----:B--2---:R-:W-:-:S06]  /*0140*/  IMAD.WIDE R8, R15, 0x4, R8 ;  /* 0x000000040f087825 */ /* 0x004fcc00078e0208 */
[----:B------:R-:W2:Y:S01]  /*0150*/  LDG.E.EL.64 R8, desc[UR4][R8.64] ;  /* 0x0000000408087981 */ /* 0x000ea2000c2e1b00 */
[----:B----4-:R-:W-:-:S06]  /*0160*/  IMAD.WIDE R6, R0, 0x4, R6 ;  /* 0x0000000400067825 */ /* 0x010fcc00078e0206 */
[----:B------:R-:W4:Y:S01]  /*0170*/  LDG.E.64 R6, desc[UR4][R6.64] ;  /* 0x0000000406067981 */ /* 0x000f22000c1e1b00 */
[----:B01----:R-:W-:-:S06]  /*0180*/  IMAD.WIDE R4, R0, 0x4, R4 ;  /* 0x0000000400047825 */ /* 0x003fcc00078e0204 */
[----:B------:R-:W4:Y:S01]  /*0190*/  LDG.E.64 R4, desc[UR4][R4.64] ;  /* 0x0000000404047981 */ /* 0x000f22000c1e1b00 */
[----:B---3--:R-:W-:-:S04]  /*01a0*/  IMAD.WIDE R2, R0, 0x4, R2 ;  /* 0x0000000400027825 */ /* 0x008fc800078e0202 */
[----:B-----5:R-:W-:Y:S02]  /*01b0*/  IMAD.WIDE R20, R0, 0x4, R18 ;  /* 0x0000000400147825 */ /* 0x020fe400078e0212 */
[----:B------:R-:W3:Y:S02]  /*01c0*/  LDG.E.64 R2, desc[UR4][R2.64] ;  /* 0x0000000402027981 */ /* 0x000ee4000c1e1b00 */
[C---:B------:R-:W-:Y:S02]  /*01d0*/  IMAD.WIDE R18, R15.reuse, 0x4, R16 ;  /* 0x000000040f127825 */ /* 0x040fe400078e0210 */
[----:B------:R-:W5:Y:S02]  /*01e0*/  LDG.E.64 R16, desc[UR4][R20.64] ;  /* 0x0000000414107981 */ /* 0x000f64000c1e1b00 */
[C---:B------:R-:W-:Y:S02]  /*01f0*/  IMAD.WIDE R10, R15.reuse, 0x4, R10 ;  /* 0x000000040f0a7825 */ /* 0x040fe400078e020a */
[----:B------:R-:W3:Y:S02]  /*0200*/  LDG.E.EL.64 R18, desc[UR4][R18.64] ;  /* 0x0000000412127981 */ /* 0x000ee4000c2e1b00 */
[----:B------:R-:W-:-:S02]  /*0210*/  IMAD.WIDE R12, R15, 0x4, R12 ;  /* 0x000000040f0c7825 */ /* 0x000fc400078e020c */
[----:B------:R-:W5:Y:S04]  /*0220*/  LDG.E.EL.64 R10, desc[UR4][R10.64] ;  /* 0x000000040a0a7981 */ /* 0x000f68000c2e1b00 */
[----:B------:R-:W5:Y:S01]  /*0230*/  LDG.E.EL.64 R12, desc[UR4][R12.64] ;  /* 0x000000040c0c7981 */ /* 0x000f62000c2e1b00 */
[----:B--2---:R-:W-:Y:S01]  /*0240*/  FADD R14, R8, 9.9999997473787516356e-06 ;  /* 0x3727c5ac080e7421 */ /* 0x004fe20000000000 */
[----:B------:R-:W-:-:S03]  /*0250*/  FADD R9, R9, 9.9999997473787516356e-06 ;  /* 0x3727c5ac09097421 */ /* 0x000fc60000000000 */
[----:B------:R-:W0:Y:S08]  /*0260*/  MUFU.SQRT R8, R14 ;  /* 0x0000000e00087308 */ /* 0x000e300000002000 */
[----:B------:R-:W1:Y:S01]  /*0270*/  MUFU.SQRT R15, R9 ;  /* 0x00000009000f7308 */ /* 0x000e620000002000 */
[C---:B0-----:R-:W-:Y:S02]  /*0280*/  FSETP.GT.AND P0, PT, R8.reuse, 8.50705917302346158658e+37, PT ;  /* 0x7e8000000800780b */ /* 0x041fe40003f04000 */
[----:B------:R-:W-:-:S02]  /*0290*/  FSETP.GEU.AND P2, PT, R8, 1.175494350822287508e-38, PT ;  /* 0x008000000800780b */ /* 0x000fc40003f4e000 */
[C---:B-1----:R-:W-:Y:S02]  /*02a0*/  FSETP.GT.AND P1, PT, R15.reuse, 8.50705917302346158658e+37, PT ;  /* 0x7e8000000f00780b */ /* 0x042fe40003f24000 */
[----:B------:R-:W-:-:S07]  /*02b0*/  FSETP.GEU.AND P3, PT, R15, 1.175494350822287508e-38, PT ;  /* 0x008000000f00780b */ /* 0x000fce0003f6e000 */
[----:B------:R-:W-:Y:S01]  /*02c0*/  @P0 FMUL R8, R8, 0.25 ;  /* 0x3e80000008080820 */ /* 0x000fe20000400000 */
[----:B----4-:R-:W-:Y:S01]  /*02d0*/  FADD R14, R5, R7 ;  /* 0x00000007050e7221 */ /* 0x010fe20000000000 */
[----:B------:R-:W-:Y:S01]  /*02e0*/  FADD R5, R4, R6 ;  /* 0x0000000604057221 */ /* 0x000fe20000000000 */
[----:B------:R-:W-:Y:S01]  /*02f0*/  HFMA2.MMA R4, -RZ, RZ, 1.625, 0 ;  /* 0x3e800000ff047435 */ /* 0x000fe200000001ff */
[----:B------:R-:W-:Y:S01]  /*0300*/  @!P2 FMUL R8, R8, 16777216 ;  /* 0x4b8000000808a820 */ /* 0x000fe20000400000 */
[----:B------:R-:W-:-:S04]  /*0310*/  @P1 FMUL R15, R15, 0.25 ;  /* 0x3e8000000f0f1820 */ /* 0x000fc80000400000 */
[----:B------:R-:W-:Y:S01]  /*0320*/  @!P3 FMUL R15, R15, 16777216 ;  /* 0x4b8000000f0fb820 */ /* 0x000fe20000400000 */
[----:B------:R-:W0:Y:S03]  /*0330*/  MUFU.RCP R8, R8 ;  /* 0x0000000800087308 */ /* 0x000e260000001000 */
[----:B------:R-:W-:-:S05]  /*0340*/  FSEL R7, R4, 1, P0 ;  /* 0x3f80000004077808 */ /* 0x000fca0000000000 */
[----:B------:R-:W1:Y:S01]  /*0350*/  MUFU.RCP R15, R15 ;  /* 0x0000000f000f7308 */ /* 0x000e620000001000 */
[----:B------:R-:W-:Y:S01]  /*0360*/  FSEL R4, R4, 1, P1 ;  /* 0x3f80000004047808 */ /* 0x000fe20000800000 */
[----:B---3--:R-:W-:Y:S01]  /*0370*/  FADD R14, R3, R14 ;  /* 0x0000000e030e7221 */ /* 0x008fe20000000000 */
[----:B------:R-:W-:Y:S02]  /*0380*/  FADD R5, R2, R5 ;  /* 0x0000000502057221 */ /* 0x000fe40000000000 */
[----:B------:R-:W2:Y:S01]  /*0390*/  LDC.64 R2, c[0x0][0x250] ;  /* 0x00009400ff027b82 */ /* 0x000ea20000000a00 */
[----:B-----5:R-:W-:Y:S01]  /*03a0*/  FADD R14, R17, R14 ;  /* 0x0000000e110e7221 */ /* 0x020fe20000000000 */
[----:B------:R-:W-:Y:S01]  /*03b0*/  FADD R5, R16, R5 ;  /* 0x0000000510057221 */ /* 0x000fe20000000000 */
[----:B------:R-:W-:Y:S01]  /*03c0*/  @!P2 FMUL R7, R7, 16777216 ;  /* 0x4b8000000707a820 */ /* 0x000fe20000400000 */
[----:B------:R-:W-:Y:S01]  /*03d0*/  @!P3 FMUL R4, R4, 16777216 ;  /* 0x4b8000000404b820 */ /* 0x000fe20000400000 */
[----:B------:R-:W-:Y:S01]  /*03e0*/  FADD R14, -R19, R14 ;  /* 0x0000000e130e7221 */ /* 0x000fe20000000100 */
[----:B------:R-:W-:Y:S01]  /*03f0*/  FADD R5, -R18, R5 ;  /* 0x0000000512057221 */ /* 0x000fe20000000100 */
[----:B0-----:R-:W-:Y:S01]  /*0400*/  FMUL R8, R8, R7 ;  /* 0x0000000708087220 */ /* 0x001fe20000400000 */
[----:B-1----:R-:W-:-:S03]  /*0410*/  FMUL R15, R15, R4 ;  /* 0x000000040f0f7220 */ /* 0x002fc60000400000 */
[----:B------:R-:W-:Y:S01]  /*0420*/  FMUL R5, R5, R8 ;  /* 0x0000000805057220 */ /* 0x000fe20000400000 */
[----:B------:R-:W-:-:S03]  /*0430*/  FMUL R14, R14, R15 ;  /* 0x0000000f0e0e7220 */ /* 0x000fc60000400000 */
[----:B------:R-:W-:Y:S01]  /*0440*/  FFMA R5, R10, R5, R12 ;  /* 0x000000050a057223 */ /* 0x000fe2000000000c */
[----:B------:R-:W-:-:S04]  /*0450*/  FFMA R11, R11, R14, R13 ;  /* 0x0000000e0b0b7223 */ /* 0x000fc8000000000d */
[----:B------:R-:W-:Y:S02]  /*0460*/  FSETP.GEU.AND P0, PT, R5, RZ, PT ;  /* 0x000000ff0500720b */ /* 0x000fe40003f0e000 */
[----:B------:R-:W-:Y:S01]  /*0470*/  FSETP.GEU.AND P1, PT, R11, RZ, PT ;  /* 0x000000ff0b00720b */ /* 0x000fe20003f2e000 */
[----:B--2---:R-:W-:Y:S01]  /*0480*/  IMAD.WIDE R2, R0, 0x4, R2 ;  /* 0x0000000400027825 */ /* 0x004fe200078e0202 */
[----:B------:R-:W-:Y:S02]  /*0490*/  FSEL R10, R5, RZ, P0 ;  /* 0x000000ff050a7208 */ /* 0x000fe40000000000 */
[----:B------:R-:W-:-:S05]  /*04a0*/  FSEL R11, R11, RZ, P1 ;  /* 0x000000ff0b0b7208 */ /* 0x000fca0000800000 */
[----:B------:R-:W-:Y:S01]  /*04b0*/  STG.E.64 desc[UR4][R2.64], R10 ;  /* 0x0000000a02007986 */ /* 0x000fe2000c101b04 */
[----:B------:R-:W-:Y:S05]  /*04c0*/  EXIT ;  /* 0x000000000000794d */ /* 0x000fea0003800000 */
.L_x_0:
[----:B------:R-:W-:-:S00]  /*04d0*/  BRA `(.L_x_0) ;  /* 0xfffffffc00fc7947 */ /* 0x000fc0000383ffff */
[----:B------:R-:W-:-:S00]  /*04e0*/  NOP ;  /* 0x0000000000007918 */ /* 0x000fc00000000000 */
        /* <DEDUP_REMOVED lines=9> */
.L_x_1:


//--------------------- .nv.global.init           --------------------------
	.section	.nv.global.init,"aw",@progbits
.nv.global.init:
	.type		_$_str,@object
	.size		_$_str,(_$_str_$_2 - _$_str)
_$_str:
        /*0000*/ 	.byte	0x5f, 0x5f, 0x43, 0x55, 0x44, 0x41, 0x5f, 0x46, 0x54, 0x5a, 0x00
	.type		_$_str_$_2,@object
	.size		_$_str_$_2,(.L_1 - _$_str_$_2)
_$_str_$_2:
        /*000b*/ 	.byte	0x5f, 0x5f, 0x43, 0x55, 0x44, 0x41, 0x5f, 0x50, 0x52, 0x45, 0x43, 0x5f, 0x53, 0x51, 0x52, 0x54
        /*001b*/ 	.byte	0x00
.L_1:


//--------------------- .nv.constant0.triton_poi_fused__native_batch_norm_legit_no_training_add_relu_21 --------------------------
	.section	.nv.constant0.triton_poi_fused__native_batch_norm_legit_no_training_add_relu_21,"a",@progbits
	.sectionflags	@""
	.align	4
.nv.constant0.triton_poi_fused__native_batch_norm_legit_no_training_add_relu_21:
	.zero		604
